	.headerflags	@"EF_CUDA_TEXMODE_UNIFIED EF_CUDA_64BIT_ADDRESS EF_CUDA_ACCELERATORS EF_CUDA_SM90 EF_CUDA_VIRTUAL_SM(EF_CUDA_SM90)"
	.elftype	@"ET_EXEC"


//--------------------- .nv.info                  --------------------------
	.section	.nv.info,"",@"SHT_CUDA_INFO"
	.align	4


	//----- nvinfo : EIATTR_REGCOUNT
	.align		4
        /*0000*/ 	.byte	0x04, 0x2f
        /*0002*/ 	.short	(.L_1 - .L_0)
	.align		4
.L_0:
        /*0004*/ 	.word	index@(triton_poi_fused_stack_6)
        /*0008*/ 	.word	0x00000012


	//----- nvinfo : EIATTR_MIN_STACK_SIZE
	.align		4
.L_1:
        /*000c*/ 	.byte	0x04, 0x12
        /*000e*/ 	.short	(.L_3 - .L_2)
	.align		4
.L_2:
        /*0010*/ 	.word	index@(triton_poi_fused_stack_6)
        /*0014*/ 	.word	0x00000000


	//----- nvinfo : EIATTR_FRAME_SIZE
	.align		4
.L_3:
        /*0018*/ 	.byte	0x04, 0x11
        /*001a*/ 	.short	(.L_5 - .L_4)
	.align		4
.L_4:
        /*001c*/ 	.word	index@(triton_poi_fused_stack_6)
        /*0020*/ 	.word	0x00000000


	//----- nvinfo : EIATTR_MIN_STACK_SIZE
	.align		4
.L_5:
        /*0024*/ 	.byte	0x04, 0x12
        /*0026*/ 	.short	(.L_7 - .L_6)
	.align		4
.L_6:
        /*0028*/ 	.word	index@(triton_poi_fused_stack_6)
        /*002c*/ 	.word	0x00000000
.L_7:


//--------------------- .nv.info.triton_poi_fused_stack_6 --------------------------
	.section	.nv.info.triton_poi_fused_stack_6,"",@"SHT_CUDA_INFO"
	.sectionflags	@""
	.align	4


	//----- nvinfo : EIATTR_CUDA_API_VERSION
	.align		4
        /*0000*/ 	.byte	0x04, 0x37
        /*0002*/ 	.short	(.L_9 - .L_8)
.L_8:
        /*0004*/ 	.word	0x0000007c


	//----- nvinfo : EIATTR_KPARAM_INFO
	.align		4
.L_9:
        /*0008*/ 	.byte	0x04, 0x17
        /*000a*/ 	.short	(.L_11 - .L_10)
.L_10:
        /*000c*/ 	.word	0x00000000
        /*0010*/ 	.short	0x0004
        /*0012*/ 	.short	0x0020
        /*0014*/ 	.byte	0x00, 0xf0, 0x11, 0x00


	//----- nvinfo : EIATTR_KPARAM_INFO
	.align		4
.L_11:
        /*0018*/ 	.byte	0x04, 0x17
        /*001a*/ 	.short	(.L_13 - .L_12)
.L_12:
        /*001c*/ 	.word	0x00000000
        /*0020*/ 	.short	0x0003
        /*0022*/ 	.short	0x0018
        /*0024*/ 	.byte	0x00, 0xf4, 0x21, 0x00


	//----- nvinfo : EIATTR_KPARAM_INFO
	.align		4
.L_13:
        /*0028*/ 	.byte	0x04, 0x17
        /*002a*/ 	.short	(.L_15 - .L_14)
.L_14:
        /*002c*/ 	.word	0x00000000
        /*0030*/ 	.short	0x0002
        /*0032*/ 	.short	0x0010
        /*0034*/ 	.byte	0x00, 0xf4, 0x21, 0x00


	//----- nvinfo : EIATTR_KPARAM_INFO
	.align		4
.L_15:
        /*0038*/ 	.byte	0x04, 0x17
        /*003a*/ 	.short	(.L_17 - .L_16)
.L_16:
        /*003c*/ 	.word	0x00000000
        /*0040*/ 	.short	0x0001
        /*0042*/ 	.short	0x0008
        /*0044*/ 	.byte	0x00, 0xf4, 0x21, 0x00


	//----- nvinfo : EIATTR_KPARAM_INFO
	.align		4
.L_17:
        /*0048*/ 	.byte	0x04, 0x17
        /*004a*/ 	.short	(.L_19 - .L_18)
.L_18:
        /*004c*/ 	.word	0x00000000
        /*0050*/ 	.short	0x0000
        /*0052*/ 	.short	0x0000
        /*0054*/ 	.byte	0x00, 0xf4, 0x21, 0x00


	//----- nvinfo : EIATTR_SPARSE_MMA_MASK
	.align		4
.L_19:
        /*0058*/ 	.byte	0x03, 0x50
        /*005a*/ 	.short	0x0000


	//----- nvinfo : EIATTR_MAXREG_COUNT
	.align		4
        /*005c*/ 	.byte	0x03, 0x1b
        /*005e*/ 	.short	0x00ff


	//----- nvinfo : EIATTR_EXIT_INSTR_OFFSETS
	.align		4
        /*0060*/ 	.byte	0x04, 0x1c
        /*0062*/ 	.short	(.L_21 - .L_20)


	//   ....[0]....
.L_20:
        /*0064*/ 	.word	0x00000390


	//----- nvinfo : EIATTR_REQNTID
	.align		4
.L_21:
        /*0068*/ 	.byte	0x04, 0x10
        /*006a*/ 	.short	(.L_23 - .L_22)
.L_22:
        /*006c*/ 	.word	0x00000080
        /*0070*/ 	.word	0x00000001
        /*0074*/ 	.word	0x00000001


	//----- nvinfo : EIATTR_CBANK_PARAM_SIZE
	.align		4
.L_23:
        /*0078*/ 	.byte	0x03, 0x19
        /*007a*/ 	.short	0x0024


	//----- nvinfo : EIATTR_PARAM_CBANK
	.align		4
        /*007c*/ 	.byte	0x04, 0x0a
        /*007e*/ 	.short	(.L_25 - .L_24)
	.align		4
.L_24:
        /*0080*/ 	.word	index@(.nv.constant0.triton_poi_fused_stack_6)
        /*0084*/ 	.short	0x0210
        /*0086*/ 	.short	0x0024


	//----- nvinfo : EIATTR_SW_WAR
	.align		4
.L_25:
        /*0088*/ 	.byte	0x04, 0x36
        /*008a*/ 	.short	(.L_27 - .L_26)
.L_26:
        /*008c*/ 	.word	0x00000008
.L_27:


//--------------------- .nv.callgraph             --------------------------
	.section	.nv.callgraph,"",@"SHT_CUDA_CALLGRAPH"
	.align	4
	.sectionentsize	8
	.align		4
        /*0000*/ 	.word	0x00000000
	.align		4
        /*0004*/ 	.word	0xffffffff
	.align		4
        /*0008*/ 	.word	0x00000000
	.align		4
        /*000c*/ 	.word	0xfffffffe
	.align		4
        /*0010*/ 	.word	0x00000000
	.align		4
        /*0014*/ 	.word	0xfffffffd
	.align		4
        /*0018*/ 	.word	0x00000000
	.align		4
        /*001c*/ 	.word	0xfffffffc


//--------------------- .text.triton_poi_fused_stack_6 --------------------------
	.section	.text.triton_poi_fused_stack_6,"ax",@progbits
	.align	128
        .global         triton_poi_fused_stack_6
        .type           triton_poi_fused_stack_6,@function
        .size           triton_poi_fused_stack_6,(.L_x_1 - triton_poi_fused_stack_6)
        .other          triton_poi_fused_stack_6,@"STO_CUDA_ENTRY STV_DEFAULT"
triton_poi_fused_stack_6:
.text.triton_poi_fused_stack_6:
[----:B------:R-:W-:Y:S01]  /*0000*/  LDC R1, c[0x0][0x28] ;  /* 0x00000a00ff017b82 */ /* 0x000fe20000000800 */
[----:B------:R-:W1:Y:S01]  /*0010*/  S2R R0, SR_TID.X ;  /* 0x0000000000007919 */ /* 0x000e620000002100 */
[----:B------:R-:W-:Y:S01]  /*0020*/  ULDC.64 UR4, c[0x0][0x218] ;  /* 0x0000860000047ab9 */ /* 0x000fe20000000a00 */
[----:B------:R-:W-:Y:S01]  /*0030*/  ULDC.64 UR6, c[0x0][0x220] ;  /* 0x0000880000067ab9 */ /* 0x000fe20000000a00 */
[----:B------:R-:W-:Y:S01]  /*0040*/  CS2R R12, SRZ ;  /* 0x00000000000c7805 */ /* 0x000fe2000001ff00 */
[----:B------:R-:W2:Y:S01]  /*0050*/  S2R R3, SR_CTAID.X ;  /* 0x0000000000037919 */ /* 0x000ea20000002500 */
[----:B-1----:R-:W-:-:S05]  /*0060*/  IMAD.SHL.U32 R0, R0, 0x2, RZ ;  /* 0x0000000200007824 */ /* 0x002fca00078e00ff */
[----:B------:R-:W-:-:S05]  /*0070*/  LOP3.LUT R0, R0, 0xfe, RZ, 0xc0, !PT ;  /* 0x000000fe00007812 */ /* 0x000fca00078ec0ff */
[----:B--2---:R-:W-:-:S04]  /*0080*/  IMAD R0, R3, 0x100, R0 ;  /* 0x0000010003007824 */ /* 0x004fc800078e0200 */
[----:B------:R-:W-:Y:S01]  /*0090*/  IMAD.HI R6, R0, 0x2aaaaaab, RZ ;  /* 0x2aaaaaab00067827 */ /* 0x000fe200078e02ff */
[----:B------:R-:W-:-:S04]  /*00a0*/  SHF.R.S32.HI R3, RZ, 0x1f, R0 ;  /* 0x0000001fff037819 */ /* 0x000fc80000011400 */
[----:B------:R-:W-:Y:S02]  /*00b0*/  LEA.HI R3, R3, R0, RZ, 0x8 ;  /* 0x0000000003037211 */ /* 0x000fe400078f40ff */
[----:B------:R-:W-:Y:S02]  /*00c0*/  SHF.R.U32.HI R7, RZ, 0x1f, R6 ;  /* 0x0000001fff077819 */ /* 0x000fe40000011606 */
[----:B------:R-:W-:Y:S02]  /*00d0*/  SHF.R.S32.HI R2, RZ, 0x8, R3 ;  /* 0x00000008ff027819 */ /* 0x000fe40000011403 */
[----:B------:R-:W-:Y:S02]  /*00e0*/  LOP3.LUT R3, R3, 0xffffff00, RZ, 0xc0, !PT ;  /* 0xffffff0003037812 */ /* 0x000fe400078ec0ff */
[----:B------:R-:W-:Y:S01]  /*00f0*/  LEA.HI.SX32 R7, R6, R7, 0x17 ;  /* 0x0000000706077211 */ /* 0x000fe200078fbaff */
[----:B------:R-:W-:-:S05]  /*0100*/  IMAD.HI R4, R2, 0x2aaaaaab, RZ ;  /* 0x2aaaaaab02047827 */ /* 0x000fca00078e02ff */
[----:B------:R-:W-:-:S04]  /*0110*/  SHF.R.U32.HI R5, RZ, 0x1, R4 ;  /* 0x00000001ff057819 */ /* 0x000fc80000011604 */
[----:B------:R-:W-:Y:S01]  /*0120*/  LEA.HI R5, R4, R5, RZ, 0x1 ;  /* 0x0000000504057211 */ /* 0x000fe200078f08ff */
[----:B------:R-:W-:-:S04]  /*0130*/  IMAD.IADD R4, R0, 0x1, -R3 ;  /* 0x0000000100047824 */ /* 0x000fc800078e0a03 */
[----:B------:R-:W-:Y:S02]  /*0140*/  IMAD R5, R5, -0xc, R2 ;  /* 0xfffffff405057824 */ /* 0x000fe400078e0202 */
[----:B------:R-:W1:Y:S01]  /*0150*/  LDC.64 R2, c[0x0][0x210] ;  /* 0x00008400ff027b82 */ /* 0x000e620000000a00 */
[----:B------:R-:W-:Y:S02]  /*0160*/  IMAD R9, R7, 0x400, R4 ;  /* 0x0000040007097824 */ /* 0x000fe400078e0204 */
[C---:B------:R-:W-:Y:S01]  /*0170*/  IMAD.SHL.U32 R6, R5.reuse, 0x100, RZ ;  /* 0x0000010005067824 */ /* 0x040fe200078e00ff */
[----:B------:R-:W-:Y:S01]  /*0180*/  ISETP.GT.AND P1, PT, R5, 0x7, PT ;  /* 0x000000070500780c */ /* 0x000fe20003f24270 */
[C---:B------:R-:W-:Y:S01]  /*0190*/  IMAD R4, R7.reuse, -0xc00, R0 ;  /* 0xfffff40007047824 */ /* 0x040fe200078e0200 */
[----:B------:R-:W-:Y:S02]  /*01a0*/  SHF.R.S32.HI R11, RZ, 0x1f, R9 ;  /* 0x0000001fff0b7819 */ /* 0x000fe40000011409 */
[----:B------:R-:W-:Y:S01]  /*01b0*/  IADD3 R8, P0, R6, R9, RZ ;  /* 0x0000000906087210 */ /* 0x000fe20007f1e0ff */
[----:B------:R-:W-:Y:S01]  /*01c0*/  IMAD R7, R7, 0x400, R4 ;  /* 0x0000040007077824 */ /* 0x000fe200078e0204 */
[----:B------:R-:W-:-:S02]  /*01d0*/  LOP3.LUT R9, R5, 0xfffffffc, RZ, 0xc0, !PT ;  /* 0xfffffffc05097812 */ /* 0x000fc400078ec0ff */
[----:B------:R-:W-:Y:S01]  /*01e0*/  LEA.HI.X.SX32 R11, R6, R11, 0x1, P0 ;  /* 0x0000000b060b7211 */ /* 0x000fe200000f0eff */
[C---:B------:R-:W-:Y:S01]  /*01f0*/  IMAD.SHL.U32 R6, R8.reuse, 0x4, RZ ;  /* 0x0000000408067824 */ /* 0x040fe200078e00ff */
[----:B------:R-:W-:Y:S02]  /*0200*/  ISETP.NE.AND P2, PT, R9, 0x4, PT ;  /* 0x000000040900780c */ /* 0x000fe40003f45270 */
[----:B------:R-:W-:Y:S02]  /*0210*/  SHF.L.U64.HI R8, R8, 0x2, R11 ;  /* 0x0000000208087819 */ /* 0x000fe4000001020b */
[----:B------:R-:W-:Y:S02]  /*0220*/  IADD3 R4, P3, R6, UR4, RZ ;  /* 0x0000000406047c10 */ /* 0x000fe4000ff7e0ff */
[----:B------:R-:W-:Y:S02]  /*0230*/  ISETP.GE.AND P0, PT, R5, 0x4, PT ;  /* 0x000000040500780c */ /* 0x000fe40003f06270 */
[----:B------:R-:W-:-:S02]  /*0240*/  IADD3.X R5, R8, UR5, RZ, P3, !PT ;  /* 0x0000000508057c10 */ /* 0x000fc40009ffe4ff */
[----:B------:R-:W-:Y:S02]  /*0250*/  CS2R R14, SRZ ;  /* 0x00000000000e7805 */ /* 0x000fe4000001ff00 */
[----:B------:R-:W-:Y:S01]  /*0260*/  IADD3 R6, P3, R6, UR6, RZ ;  /* 0x0000000606067c10 */ /* 0x000fe2000ff7e0ff */
[----:B-1----:R-:W-:Y:S01]  /*0270*/  IMAD.WIDE R2, R7, 0x4, R2 ;  /* 0x0000000407027825 */ /* 0x002fe200078e0202 */
[----:B------:R-:W-:Y:S01]  /*0280*/  CS2R R10, SRZ ;  /* 0x00000000000a7805 */ /* 0x000fe2000001ff00 */
[----:B------:R-:W-:Y:S01]  /*0290*/  ULDC.64 UR4, c[0x0][0x208] ;  /* 0x0000820000047ab9 */ /* 0x000fe20000000a00 */
[----:B------:R-:W-:Y:S01]  /*02a0*/  IADD3.X R7, R8, UR7, RZ, P3, !PT ;  /* 0x0000000708077c10 */ /* 0x000fe20009ffe4ff */
[----:B------:R1:W2:Y:S01]  /*02b0*/  @!P2 LDG.E.64 R12, desc[UR4][R4.64+-0x1000] ;  /* 0xfff00004040ca981 */ /* 0x0002a2000c1e1b00 */
[----:B------:R-:W1:Y:S03]  /*02c0*/  LDC.64 R8, c[0x0][0x228] ;  /* 0x00008a00ff087b82 */ /* 0x000e660000000a00 */
[----:B------:R-:W3:Y:S04]  /*02d0*/  @P1 LDG.E.64 R14, desc[UR4][R6.64+-0x2000] ;  /* 0xffe00004060e1981 */ /* 0x000ee8000c1e1b00 */
[----:B------:R-:W4:Y:S01]  /*02e0*/  @!P0 LDG.E.64 R10, desc[UR4][R2.64] ;  /* 0x00000004020a8981 */ /* 0x000f22000c1e1b00 */
[----:B-1----:R-:W-:Y:S01]  /*02f0*/  IMAD.WIDE R4, R0, 0x4, R8 ;  /* 0x0000000400047825 */ /* 0x002fe200078e0208 */
[----:B--2---:R-:W-:-:S02]  /*0300*/  SEL R13, R13, RZ, !P2 ;  /* 0x000000ff0d0d7207 */ /* 0x004fc40005000000 */
[----:B------:R-:W-:Y:S02]  /*0310*/  SEL R12, R12, RZ, !P2 ;  /* 0x000000ff0c0c7207 */ /* 0x000fe40005000000 */
[----:B---3--:R-:W-:Y:S02]  /*0320*/  @P2 SEL R13, R15, RZ, P1 ;  /* 0x000000ff0f0d2207 */ /* 0x008fe40000800000 */
[----:B------:R-:W-:Y:S02]  /*0330*/  @P2 SEL R12, R14, RZ, P1 ;  /* 0x000000ff0e0c2207 */ /* 0x000fe40000800000 */
[----:B----4-:R-:W-:Y:S02]  /*0340*/  SEL R15, R10, RZ, !P0 ;  /* 0x000000ff0a0f7207 */ /* 0x010fe40004000000 */
[----:B------:R-:W-:Y:S02]  /*0350*/  SEL R10, R11, RZ, !P0 ;  /* 0x000000ff0b0a7207 */ /* 0x000fe40004000000 */
[----:B------:R-:W-:-:S02]  /*0360*/  SEL R12, R15, R12, !P0 ;  /* 0x0000000c0f0c7207 */ /* 0x000fc40004000000 */
[----:B------:R-:W-:-:S05]  /*0370*/  SEL R13, R10, R13, !P0 ;  /* 0x0000000d0a0d7207 */ /* 0x000fca0004000000 */
[----:B------:R-:W-:Y:S01]  /*0380*/  STG.E.64 desc[UR4][R4.64], R12 ;  /* 0x0000000c04007986 */ /* 0x000fe2000c101b04 */
[----:B------:R-:W-:Y:S05]  /*0390*/  EXIT ;  /* 0x000000000000794d */ /* 0x000fea0003800000 */
.L_x_0:
[----:B------:R-:W-:-:S00]  /*03a0*/  BRA `(.L_x_0) ;  /* 0xfffffffc00fc7947 */ /* 0x000fc0000383ffff */
[----:B------:R-:W-:-:S00]  /*03b0*/  NOP ;  /* 0x0000000000007918 */ /* 0x000fc00000000000 */
        /* <DEDUP_REMOVED lines=12> */
.L_x_1:


//--------------------- .nv.constant0.triton_poi_fused_stack_6 --------------------------
	.section	.nv.constant0.triton_poi_fused_stack_6,"a",@progbits
	.sectionflags	@""
	.align	4
.nv.constant0.triton_poi_fused_stack_6:
	.zero		564
